	.headerflags	@"EF_CUDA_TEXMODE_UNIFIED EF_CUDA_64BIT_ADDRESS EF_CUDA_ACCELERATORS EF_CUDA_SM90 EF_CUDA_VIRTUAL_SM(EF_CUDA_SM90)"
	.elftype	@"ET_EXEC"


//--------------------- .nv.info                  --------------------------
	.section	.nv.info,"",@"SHT_CUDA_INFO"
	.align	4


	//----- nvinfo : EIATTR_REGCOUNT
	.align		4
        /*0000*/ 	.byte	0x04, 0x2f
        /*0002*/ 	.short	(.L_3 - .L_2)
	.align		4
.L_2:
        /*0004*/ 	.word	index@(triton_poi_fused_add_div_mul_pow_sqrt_sum_0)
        /*0008*/ 	.word	0x00000015


	//----- nvinfo : EIATTR_MIN_STACK_SIZE
	.align		4
.L_3:
        /*000c*/ 	.byte	0x04, 0x12
        /*000e*/ 	.short	(.L_5 - .L_4)
	.align		4
.L_4:
        /*0010*/ 	.word	index@(triton_poi_fused_add_div_mul_pow_sqrt_sum_0)
        /*0014*/ 	.word	0x00000000


	//----- nvinfo : EIATTR_FRAME_SIZE
	.align		4
.L_5:
        /*0018*/ 	.byte	0x04, 0x11
        /*001a*/ 	.short	(.L_7 - .L_6)
	.align		4
.L_6:
        /*001c*/ 	.word	index@(triton_poi_fused_add_div_mul_pow_sqrt_sum_0)
        /*0020*/ 	.word	0x00000000


	//----- nvinfo : EIATTR_MIN_STACK_SIZE
	.align		4
.L_7:
        /*0024*/ 	.byte	0x04, 0x12
        /*0026*/ 	.short	(.L_9 - .L_8)
	.align		4
.L_8:
        /*0028*/ 	.word	index@(triton_poi_fused_add_div_mul_pow_sqrt_sum_0)
        /*002c*/ 	.word	0x00000000
.L_9:


//--------------------- .nv.info.triton_poi_fused_add_div_mul_pow_sqrt_sum_0 --------------------------
	.section	.nv.info.triton_poi_fused_add_div_mul_pow_sqrt_sum_0,"",@"SHT_CUDA_INFO"
	.sectionflags	@""
	.align	4


	//----- nvinfo : EIATTR_CUDA_API_VERSION
	.align		4
        /*0000*/ 	.byte	0x04, 0x37
        /*0002*/ 	.short	(.L_11 - .L_10)
.L_10:
        /*0004*/ 	.word	0x0000007c


	//----- nvinfo : EIATTR_KPARAM_INFO
	.align		4
.L_11:
        /*0008*/ 	.byte	0x04, 0x17
        /*000a*/ 	.short	(.L_13 - .L_12)
.L_12:
        /*000c*/ 	.word	0x00000000
        /*0010*/ 	.short	0x0003
        /*0012*/ 	.short	0x0018
        /*0014*/ 	.byte	0x00, 0xf0, 0x11, 0x00


	//----- nvinfo : EIATTR_KPARAM_INFO
	.align		4
.L_13:
        /*0018*/ 	.byte	0x04, 0x17
        /*001a*/ 	.short	(.L_15 - .L_14)
.L_14:
        /*001c*/ 	.word	0x00000000
        /*0020*/ 	.short	0x0002
        /*0022*/ 	.short	0x0010
        /*0024*/ 	.byte	0x00, 0xf4, 0x21, 0x00


	//----- nvinfo : EIATTR_KPARAM_INFO
	.align		4
.L_15:
        /*0028*/ 	.byte	0x04, 0x17
        /*002a*/ 	.short	(.L_17 - .L_16)
.L_16:
        /*002c*/ 	.word	0x00000000
        /*0030*/ 	.short	0x0001
        /*0032*/ 	.short	0x0008
        /*0034*/ 	.byte	0x00, 0xf4, 0x21, 0x00


	//----- nvinfo : EIATTR_KPARAM_INFO
	.align		4
.L_17:
        /*0038*/ 	.byte	0x04, 0x17
        /*003a*/ 	.short	(.L_19 - .L_18)
.L_18:
        /*003c*/ 	.word	0x00000000
        /*0040*/ 	.short	0x0000
        /*0042*/ 	.short	0x0000
        /*0044*/ 	.byte	0x00, 0xf4, 0x21, 0x00


	//----- nvinfo : EIATTR_SPARSE_MMA_MASK
	.align		4
.L_19:
        /*0048*/ 	.byte	0x03, 0x50
        /*004a*/ 	.short	0x0000


	//----- nvinfo : EIATTR_MAXREG_COUNT
	.align		4
        /*004c*/ 	.byte	0x03, 0x1b
        /*004e*/ 	.short	0x00ff


	//----- nvinfo : EIATTR_EXIT_INSTR_OFFSETS
	.align		4
        /*0050*/ 	.byte	0x04, 0x1c
        /*0052*/ 	.short	(.L_21 - .L_20)


	//   ....[0]....
.L_20:
        /*0054*/ 	.word	0x00000370


	//   ....[1]....
        /*0058*/ 	.word	0x00000390


	//----- nvinfo : EIATTR_REQNTID
	.align		4
.L_21:
        /*005c*/ 	.byte	0x04, 0x10
        /*005e*/ 	.short	(.L_23 - .L_22)
.L_22:
        /*0060*/ 	.word	0x00000080
        /*0064*/ 	.word	0x00000001
        /*0068*/ 	.word	0x00000001


	//----- nvinfo : EIATTR_CBANK_PARAM_SIZE
	.align		4
.L_23:
        /*006c*/ 	.byte	0x03, 0x19
        /*006e*/ 	.short	0x001c


	//----- nvinfo : EIATTR_PARAM_CBANK
	.align		4
        /*0070*/ 	.byte	0x04, 0x0a
        /*0072*/ 	.short	(.L_25 - .L_24)
	.align		4
.L_24:
        /*0074*/ 	.word	index@(.nv.constant0.triton_poi_fused_add_div_mul_pow_sqrt_sum_0)
        /*0078*/ 	.short	0x0210
        /*007a*/ 	.short	0x001c


	//----- nvinfo : EIATTR_SW_WAR
	.align		4
.L_25:
        /*007c*/ 	.byte	0x04, 0x36
        /*007e*/ 	.short	(.L_27 - .L_26)
.L_26:
        /*0080*/ 	.word	0x00000008
.L_27:


//--------------------- .nv.callgraph             --------------------------
	.section	.nv.callgraph,"",@"SHT_CUDA_CALLGRAPH"
	.align	4
	.sectionentsize	8
	.align		4
        /*0000*/ 	.word	0x00000000
	.align		4
        /*0004*/ 	.word	0xffffffff
	.align		4
        /*0008*/ 	.word	0x00000000
	.align		4
        /*000c*/ 	.word	0xfffffffe
	.align		4
        /*0010*/ 	.word	0x00000000
	.align		4
        /*0014*/ 	.word	0xfffffffd
	.align		4
        /*0018*/ 	.word	0x00000000
	.align		4
        /*001c*/ 	.word	0xfffffffc


//--------------------- .nv.constant4             --------------------------
	.section	.nv.constant4,"a",@progbits
	.align	8
	.align		8
.nv.constant4:
        /*0000*/ 	.dword	_$_str
	.align		8
        /*0008*/ 	.dword	_$_str_$_2


//--------------------- .text.triton_poi_fused_add_div_mul_pow_sqrt_sum_0 --------------------------
	.section	.text.triton_poi_fused_add_div_mul_pow_sqrt_sum_0,"ax",@progbits
	.align	128
        .global         triton_poi_fused_add_div_mul_pow_sqrt_sum_0
        .type           triton_poi_fused_add_div_mul_pow_sqrt_sum_0,@function
        .size           triton_poi_fused_add_div_mul_pow_sqrt_sum_0,(.L_x_1 - triton_poi_fused_add_div_mul_pow_sqrt_sum_0)
        .other          triton_poi_fused_add_div_mul_pow_sqrt_sum_0,@"STO_CUDA_ENTRY STV_DEFAULT"
triton_poi_fused_add_div_mul_pow_sqrt_sum_0:
.text.triton_poi_fused_add_div_mul_pow_sqrt_sum_0:
[----:B------:R-:W0:Y:S01]  /*0000*/  LDC R1, c[0x0][0x28] ;  /* 0x00000a00ff017b82 */ /* 0x000e220000000800 */
[----:B------:R-:W1:Y:S07]  /*0010*/  S2R R5, SR_TID.X ;  /* 0x0000000000057919 */ /* 0x000e6e0000002100 */
[----:B------:R-:W2:Y:S01]  /*0020*/  LDC.64 R2, c[0x0][0x218] ;  /* 0x00008600ff027b82 */ /* 0x000ea20000000a00 */
[----:B------:R-:W-:Y:S01]  /*0030*/  ULDC.64 UR4, c[0x0][0x208] ;  /* 0x0000820000047ab9 */ /* 0x000fe20000000a00 */
[----:B------:R-:W3:Y:S01]  /*0040*/  S2R R0, SR_CTAID.X ;  /* 0x0000000000007919 */ /* 0x000ee20000002500 */
[----:B-1----:R-:W-:-:S02]  /*0050*/  LOP3.LUT R5, R5, 0x7f, RZ, 0xc0, !PT ;  /* 0x0000007f05057812 */ /* 0x002fc400078ec0ff */
[----:B---3--:R-:W-:Y:S02]  /*0060*/  SHF.R.S32.HI R4, RZ, 0x18, R0 ;  /* 0x00000018ff047819 */ /* 0x008fe40000011400 */
[----:B------:R-:W-:Y:S02]  /*0070*/  LEA R5, R0, R5, 0x7 ;  /* 0x0000000500057211 */ /* 0x000fe400078e38ff */
[----:B------:R-:W-:Y:S02]  /*0080*/  SGXT R4, R4, 0x1 ;  /* 0x000000010404781a */ /* 0x000fe40000000200 */
[----:B------:R-:W-:Y:S02]  /*0090*/  SHF.R.S32.HI R0, RZ, 0x1f, R5 ;  /* 0x0000001fff007819 */ /* 0x000fe40000011405 */
[-C--:B------:R-:W-:Y:S02]  /*00a0*/  LEA.HI R4, R4, R5.reuse, RZ, 0x6 ;  /* 0x0000000504047211 */ /* 0x080fe400078f30ff */
[----:B------:R-:W-:-:S02]  /*00b0*/  LEA.HI R7, R0, R5, RZ, 0x4 ;  /* 0x0000000500077211 */ /* 0x000fc400078f20ff */
[----:B------:R-:W-:Y:S02]  /*00c0*/  LOP3.LUT R4, R4, 0xffffffc0, RZ, 0xc0, !PT ;  /* 0xffffffc004047812 */ /* 0x000fe400078ec0ff */
[----:B------:R-:W-:Y:S02]  /*00d0*/  LOP3.LUT R0, R7, 0xfffffff0, RZ, 0xc0, !PT ;  /* 0xfffffff007007812 */ /* 0x000fe400078ec0ff */
[----:B------:R-:W-:Y:S02]  /*00e0*/  ISETP.GE.AND P1, PT, R5, 0x100, PT ;  /* 0x000001000500780c */ /* 0x000fe40003f26270 */
[----:B------:R-:W-:Y:S01]  /*00f0*/  IADD3 R13, R4, R5, -R0 ;  /* 0x00000005040d7210 */ /* 0x000fe20007ffe800 */
[----:B------:R-:W-:Y:S01]  /*0100*/  IMAD.MOV.U32 R0, RZ, RZ, RZ ;  /* 0x000000ffff007224 */ /* 0x000fe200078e00ff */
[----:B------:R-:W-:Y:S02]  /*0110*/  HFMA2.MMA R4, -RZ, RZ, 0, 0 ;  /* 0x00000000ff047435 */ /* 0x000fe400000001ff */
[----:B------:R-:W-:Y:S01]  /*0120*/  IADD3 R9, R13, 0x10, RZ ;  /* 0x000000100d097810 */ /* 0x000fe20007ffe0ff */
[----:B------:R-:W-:-:S02]  /*0130*/  VIADD R15, R13, 0x20 ;  /* 0x000000200d0f7836 */ /* 0x000fc40000000000 */
[----:B--2---:R-:W-:-:S04]  /*0140*/  IMAD.WIDE R10, R13, 0x4, R2 ;  /* 0x000000040d0a7825 */ /* 0x004fc800078e0202 */
[----:B------:R-:W-:Y:S01]  /*0150*/  IMAD.WIDE R8, R9, 0x4, R2 ;  /* 0x0000000409087825 */ /* 0x000fe200078e0202 */
[----:B------:R-:W-:Y:S01]  /*0160*/  MOV R6, RZ ;  /* 0x000000ff00067202 */ /* 0x000fe20000000f00 */
[----:B------:R-:W-:Y:S01]  /*0170*/  HFMA2.MMA R18, -RZ, RZ, 0, 0 ;  /* 0x00000000ff127435 */ /* 0x000fe200000001ff */
[----:B------:R-:W2:Y:S01]  /*0180*/  @!P1 LDG.E.EL R4, desc[UR4][R10.64] ;  /* 0x000000040a049981 */ /* 0x000ea2000c2e1900 */
[----:B------:R-:W-:-:S03]  /*0190*/  VIADD R17, R13, 0x30 ;  /* 0x000000300d117836 */ /* 0x000fc60000000000 */
[----:B------:R1:W3:Y:S01]  /*01a0*/  @!P1 LDG.E.EL R0, desc[UR4][R8.64] ;  /* 0x0000000408009981 */ /* 0x0002e2000c2e1900 */
[----:B------:R-:W-:-:S04]  /*01b0*/  IMAD.WIDE R12, R15, 0x4, R2 ;  /* 0x000000040f0c7825 */ /* 0x000fc800078e0202 */
[----:B------:R-:W-:Y:S01]  /*01c0*/  IMAD.WIDE R14, R17, 0x4, R2 ;  /* 0x00000004110e7825 */ /* 0x000fe200078e0202 */
[----:B------:R-:W4:Y:S01]  /*01d0*/  @!P1 LDG.E.EL R6, desc[UR4][R12.64] ;  /* 0x000000040c069981 */ /* 0x000f22000c2e1900 */
[----:B------:R-:W5:Y:S03]  /*01e0*/  LDC.64 R16, c[0x0][0x210] ;  /* 0x00008400ff107b82 */ /* 0x000f660000000a00 */
[----:B------:R-:W4:Y:S01]  /*01f0*/  @!P1 LDG.E.EL R18, desc[UR4][R14.64] ;  /* 0x000000040e129981 */ /* 0x000f22000c2e1900 */
[----:B------:R-:W-:-:S04]  /*0200*/  SHF.R.S32.HI R7, RZ, 0x4, R7 ;  /* 0x00000004ff077819 */ /* 0x000fc80000011407 */
[----:B-1----:R-:W-:-:S04]  /*0210*/  LEA.HI R8, R7, R7, RZ, 0x2 ;  /* 0x0000000707087211 */ /* 0x002fc800078f10ff */
[----:B------:R-:W-:Y:S02]  /*0220*/  LOP3.LUT R8, R8, 0xfffffffc, RZ, 0xc0, !PT ;  /* 0xfffffffc08087812 */ /* 0x000fe400078ec0ff */
[----:B------:R-:W-:-:S03]  /*0230*/  CS2R R10, SRZ ;  /* 0x00000000000a7805 */ /* 0x000fc6000001ff00 */
[----:B------:R-:W-:Y:S02]  /*0240*/  IMAD.IADD R9, R7, 0x1, -R8 ;  /* 0x0000000107097824 */ /* 0x000fe400078e0a08 */
[----:B------:R-:W-:-:S04]  /*0250*/  IMAD.WIDE R2, R5, 0x4, R2 ;  /* 0x0000000405027825 */ /* 0x000fc800078e0202 */
[----:B0----5:R-:W-:Y:S01]  /*0260*/  IMAD.WIDE R8, R9, 0x4, R16 ;  /* 0x0000000409087825 */ /* 0x021fe200078e0210 */
[----:B------:R-:W5:Y:S04]  /*0270*/  @!P1 LDG.E R11, desc[UR4][R2.64] ;  /* 0x00000004020b9981 */ /* 0x000f68000c1e1900 */
[----:B------:R-:W5:Y:S01]  /*0280*/  @!P1 LDG.E.EL R10, desc[UR4][R8.64] ;  /* 0x00000004080a9981 */ /* 0x000f62000c2e1900 */
[----:B---3--:R-:W-:-:S04]  /*0290*/  FMUL R7, R0, R0 ;  /* 0x0000000000077220 */ /* 0x008fc80000400000 */
[----:B--2---:R-:W-:-:S04]  /*02a0*/  FFMA R7, R4, R4, R7 ;  /* 0x0000000404077223 */ /* 0x004fc80000000007 */
[----:B----4-:R-:W-:-:S04]  /*02b0*/  FFMA R7, R6, R6, R7 ;  /* 0x0000000606077223 */ /* 0x010fc80000000007 */
[----:B------:R-:W-:Y:S02]  /*02c0*/  FFMA R18, R18, R18, R7 ;  /* 0x0000001212127223 */ /* 0x000fe40000000007 */
[----:B------:R-:W0:Y:S04]  /*02d0*/  LDC.64 R6, c[0x0][0x220] ;  /* 0x00008800ff067b82 */ /* 0x000e280000000a00 */
[----:B------:R-:W1:Y:S02]  /*02e0*/  MUFU.SQRT R18, R18 ;  /* 0x0000001200127308 */ /* 0x000e640000002000 */
[----:B-1----:R-:W-:-:S05]  /*02f0*/  FADD R0, R18, 1.00000001335143196e-10 ;  /* 0x2edbe6ff12007421 */ /* 0x002fca0000000000 */
[----:B------:R-:W-:Y:S01]  /*0300*/  FSETP.GT.AND P0, PT, R0, 8.50705917302346158658e+37, PT ;  /* 0x7e8000000000780b */ /* 0x000fe20003f04000 */
[----:B-----5:R-:W-:-:S12]  /*0310*/  FMUL R10, R11, R10 ;  /* 0x0000000a0b0a7220 */ /* 0x020fd80000400000 */
[----:B------:R-:W-:-:S04]  /*0320*/  @P0 FMUL R0, R0, 0.25 ;  /* 0x3e80000000000820 */ /* 0x000fc80000400000 */
[----:B------:R-:W1:Y:S01]  /*0330*/  MUFU.RCP R9, R0 ;  /* 0x0000000000097308 */ /* 0x000e620000001000 */
[----:B------:R-:W-:Y:S01]  /*0340*/  @P0 FMUL R10, R10, 0.25 ;  /* 0x3e8000000a0a0820 */ /* 0x000fe20000400000 */
[----:B0-----:R-:W-:-:S04]  /*0350*/  IMAD.WIDE R2, R5, 0x4, R6 ;  /* 0x0000000405027825 */ /* 0x001fc800078e0206 */
[----:B-1----:R-:W-:Y:S01]  /*0360*/  FMUL R9, R9, R10 ;  /* 0x0000000a09097220 */ /* 0x002fe20000400000 */
[----:B------:R-:W-:Y:S06]  /*0370*/  @P1 EXIT ;  /* 0x000000000000194d */ /* 0x000fec0003800000 */
[----:B------:R-:W-:Y:S01]  /*0380*/  STG.E desc[UR4][R2.64], R9 ;  /* 0x0000000902007986 */ /* 0x000fe2000c101904 */
[----:B------:R-:W-:Y:S05]  /*0390*/  EXIT ;  /* 0x000000000000794d */ /* 0x000fea0003800000 */
.L_x_0:
[----:B------:R-:W-:-:S00]  /*03a0*/  BRA `(.L_x_0) ;  /* 0xfffffffc00fc7947 */ /* 0x000fc0000383ffff */
[----:B------:R-:W-:-:S00]  /*03b0*/  NOP ;  /* 0x0000000000007918 */ /* 0x000fc00000000000 */
        /* <DEDUP_REMOVED lines=12> */
.L_x_1:


//--------------------- .nv.global.init           --------------------------
	.section	.nv.global.init,"aw",@progbits
.nv.global.init:
	.type		_$_str,@object
	.size		_$_str,(_$_str_$_2 - _$_str)
_$_str:
        /*0000*/ 	.byte	0x5f, 0x5f, 0x43, 0x55, 0x44, 0x41, 0x5f, 0x46, 0x54, 0x5a, 0x00
	.type		_$_str_$_2,@object
	.size		_$_str_$_2,(.L_1 - _$_str_$_2)
_$_str_$_2:
        /*000b*/ 	.byte	0x5f, 0x5f, 0x43, 0x55, 0x44, 0x41, 0x5f, 0x50, 0x52, 0x45, 0x43, 0x5f, 0x53, 0x51, 0x52, 0x54
        /*001b*/ 	.byte	0x00
.L_1:


//--------------------- .nv.constant0.triton_poi_fused_add_div_mul_pow_sqrt_sum_0 --------------------------
	.section	.nv.constant0.triton_poi_fused_add_div_mul_pow_sqrt_sum_0,"a",@progbits
	.sectionflags	@""
	.align	4
.nv.constant0.triton_poi_fused_add_div_mul_pow_sqrt_sum_0:
	.zero		556
